	.headerflags	@"EF_CUDA_TEXMODE_UNIFIED EF_CUDA_64BIT_ADDRESS EF_CUDA_ACCELERATORS EF_CUDA_SM90 EF_CUDA_VIRTUAL_SM(EF_CUDA_SM90)"
	.elftype	@"ET_EXEC"


//--------------------- .nv.info                  --------------------------
	.section	.nv.info,"",@"SHT_CUDA_INFO"
	.align	4


	//----- nvinfo : EIATTR_REGCOUNT
	.align		4
        /*0000*/ 	.byte	0x04, 0x2f
        /*0002*/ 	.short	(.L_3 - .L_2)
	.align		4
.L_2:
        /*0004*/ 	.word	index@(triton_poi_fused__native_batch_norm_legit_no_training_relu_4)
        /*0008*/ 	.word	0x00000022


	//----- nvinfo : EIATTR_MIN_STACK_SIZE
	.align		4
.L_3:
        /*000c*/ 	.byte	0x04, 0x12
        /*000e*/ 	.short	(.L_5 - .L_4)
	.align		4
.L_4:
        /*0010*/ 	.word	index@(triton_poi_fused__native_batch_norm_legit_no_training_relu_4)
        /*0014*/ 	.word	0x00000000


	//----- nvinfo : EIATTR_FRAME_SIZE
	.align		4
.L_5:
        /*0018*/ 	.byte	0x04, 0x11
        /*001a*/ 	.short	(.L_7 - .L_6)
	.align		4
.L_6:
        /*001c*/ 	.word	index@(triton_poi_fused__native_batch_norm_legit_no_training_relu_4)
        /*0020*/ 	.word	0x00000000


	//----- nvinfo : EIATTR_MIN_STACK_SIZE
	.align		4
.L_7:
        /*0024*/ 	.byte	0x04, 0x12
        /*0026*/ 	.short	(.L_9 - .L_8)
	.align		4
.L_8:
        /*0028*/ 	.word	index@(triton_poi_fused__native_batch_norm_legit_no_training_relu_4)
        /*002c*/ 	.word	0x00000000
.L_9:


//--------------------- .nv.info.triton_poi_fused__native_batch_norm_legit_no_training_relu_4 --------------------------
	.section	.nv.info.triton_poi_fused__native_batch_norm_legit_no_training_relu_4,"",@"SHT_CUDA_INFO"
	.sectionflags	@""
	.align	4


	//----- nvinfo : EIATTR_CUDA_API_VERSION
	.align		4
        /*0000*/ 	.byte	0x04, 0x37
        /*0002*/ 	.short	(.L_11 - .L_10)
.L_10:
        /*0004*/ 	.word	0x0000007c


	//----- nvinfo : EIATTR_KPARAM_INFO
	.align		4
.L_11:
        /*0008*/ 	.byte	0x04, 0x17
        /*000a*/ 	.short	(.L_13 - .L_12)
.L_12:
        /*000c*/ 	.word	0x00000000
        /*0010*/ 	.short	0x0005
        /*0012*/ 	.short	0x0028
        /*0014*/ 	.byte	0x00, 0xf0, 0x11, 0x00


	//----- nvinfo : EIATTR_KPARAM_INFO
	.align		4
.L_13:
        /*0018*/ 	.byte	0x04, 0x17
        /*001a*/ 	.short	(.L_15 - .L_14)
.L_14:
        /*001c*/ 	.word	0x00000000
        /*0020*/ 	.short	0x0004
        /*0022*/ 	.short	0x0020
        /*0024*/ 	.byte	0x00, 0xf4, 0x21, 0x00


	//----- nvinfo : EIATTR_KPARAM_INFO
	.align		4
.L_15:
        /*0028*/ 	.byte	0x04, 0x17
        /*002a*/ 	.short	(.L_17 - .L_16)
.L_16:
        /*002c*/ 	.word	0x00000000
        /*0030*/ 	.short	0x0003
        /*0032*/ 	.short	0x0018
        /*0034*/ 	.byte	0x00, 0xf4, 0x21, 0x00


	//----- nvinfo : EIATTR_KPARAM_INFO
	.align		4
.L_17:
        /*0038*/ 	.byte	0x04, 0x17
        /*003a*/ 	.short	(.L_19 - .L_18)
.L_18:
        /*003c*/ 	.word	0x00000000
        /*0040*/ 	.short	0x0002
        /*0042*/ 	.short	0x0010
        /*0044*/ 	.byte	0x00, 0xf4, 0x21, 0x00


	//----- nvinfo : EIATTR_KPARAM_INFO
	.align		4
.L_19:
        /*0048*/ 	.byte	0x04, 0x17
        /*004a*/ 	.short	(.L_21 - .L_20)
.L_20:
        /*004c*/ 	.word	0x00000000
        /*0050*/ 	.short	0x0001
        /*0052*/ 	.short	0x0008
        /*0054*/ 	.byte	0x00, 0xf4, 0x21, 0x00


	//----- nvinfo : EIATTR_KPARAM_INFO
	.align		4
.L_21:
        /*0058*/ 	.byte	0x04, 0x17
        /*005a*/ 	.short	(.L_23 - .L_22)
.L_22:
        /*005c*/ 	.word	0x00000000
        /*0060*/ 	.short	0x0000
        /*0062*/ 	.short	0x0000
        /*0064*/ 	.byte	0x00, 0xf4, 0x21, 0x00


	//----- nvinfo : EIATTR_SPARSE_MMA_MASK
	.align		4
.L_23:
        /*0068*/ 	.byte	0x03, 0x50
        /*006a*/ 	.short	0x0000


	//----- nvinfo : EIATTR_MAXREG_COUNT
	.align		4
        /*006c*/ 	.byte	0x03, 0x1b
        /*006e*/ 	.short	0x00ff


	//----- nvinfo : EIATTR_EXIT_INSTR_OFFSETS
	.align		4
        /*0070*/ 	.byte	0x04, 0x1c
        /*0072*/ 	.short	(.L_25 - .L_24)


	//   ....[0]....
.L_24:
        /*0074*/ 	.word	0x00000b10


	//   ....[1]....
        /*0078*/ 	.word	0x00000b30


	//----- nvinfo : EIATTR_REQNTID
	.align		4
.L_25:
        /*007c*/ 	.byte	0x04, 0x10
        /*007e*/ 	.short	(.L_27 - .L_26)
.L_26:
        /*0080*/ 	.word	0x00000080
        /*0084*/ 	.word	0x00000001
        /*0088*/ 	.word	0x00000001


	//----- nvinfo : EIATTR_CBANK_PARAM_SIZE
	.align		4
.L_27:
        /*008c*/ 	.byte	0x03, 0x19
        /*008e*/ 	.short	0x002c


	//----- nvinfo : EIATTR_PARAM_CBANK
	.align		4
        /*0090*/ 	.byte	0x04, 0x0a
        /*0092*/ 	.short	(.L_29 - .L_28)
	.align		4
.L_28:
        /*0094*/ 	.word	index@(.nv.constant0.triton_poi_fused__native_batch_norm_legit_no_training_relu_4)
        /*0098*/ 	.short	0x0210
        /*009a*/ 	.short	0x002c


	//----- nvinfo : EIATTR_SW_WAR
	.align		4
.L_29:
        /*009c*/ 	.byte	0x04, 0x36
        /*009e*/ 	.short	(.L_31 - .L_30)
.L_30:
        /*00a0*/ 	.word	0x00000008
.L_31:


//--------------------- .nv.callgraph             --------------------------
	.section	.nv.callgraph,"",@"SHT_CUDA_CALLGRAPH"
	.align	4
	.sectionentsize	8
	.align		4
        /*0000*/ 	.word	0x00000000
	.align		4
        /*0004*/ 	.word	0xffffffff
	.align		4
        /*0008*/ 	.word	0x00000000
	.align		4
        /*000c*/ 	.word	0xfffffffe
	.align		4
        /*0010*/ 	.word	0x00000000
	.align		4
        /*0014*/ 	.word	0xfffffffd
	.align		4
        /*0018*/ 	.word	0x00000000
	.align		4
        /*001c*/ 	.word	0xfffffffc


//--------------------- .nv.constant4             --------------------------
	.section	.nv.constant4,"a",@progbits
	.align	8
	.align		8
.nv.constant4:
        /*0000*/ 	.dword	_$_str
	.align		8
        /*0008*/ 	.dword	_$_str_$_2


//--------------------- .text.triton_poi_fused__native_batch_norm_legit_no_training_relu_4 --------------------------
	.section	.text.triton_poi_fused__native_batch_norm_legit_no_training_relu_4,"ax",@progbits
	.align	128
        .global         triton_poi_fused__native_batch_norm_legit_no_training_relu_4
        .type           triton_poi_fused__native_batch_norm_legit_no_training_relu_4,@function
        .size           triton_poi_fused__native_batch_norm_legit_no_training_relu_4,(.L_x_1 - triton_poi_fused__native_batch_norm_legit_no_training_relu_4)
        .other          triton_poi_fused__native_batch_norm_legit_no_training_relu_4,@"STO_CUDA_ENTRY STV_DEFAULT"
triton_poi_fused__native_batch_norm_legit_no_training_relu_4:
.text.triton_poi_fused__native_batch_norm_legit_no_training_relu_4:
[----:B------:R-:W0:Y:S02]  /*0000*/  LDC R1, c[0x0][0x28] ;  /* 0x00000a00ff017b82 */ /* 0x000e240000000800 */
[----:B------:R-:W1:Y:S01]  /*0010*/  S2R R0, SR_TID.X ;  /* 0x0000000000007919 */ /* 0x000e620000002100 */
[----:B------:R-:W2:Y:S01]  /*0020*/  LDC.64 R2, c[0x0][0x220] ;  /* 0x00008800ff027b82 */ /* 0x000ea20000000a00 */
[----:B------:R-:W-:Y:S02]  /*0030*/  CS2R R8, SRZ ;  /* 0x0000000000087805 */ /* 0x000fe4000001ff00 */
[----:B------:R-:W-:Y:S01]  /*0040*/  CS2R R10, SRZ ;  /* 0x00000000000a7805 */ /* 0x000fe2000001ff00 */
[----:B------:R-:W3:Y:S01]  /*0050*/  S2R R13, SR_CTAID.X ;  /* 0x00000000000d7919 */ /* 0x000ee20000002500 */
[----:B------:R-:W-:Y:S01]  /*0060*/  ULDC.64 UR4, c[0x0][0x208] ;  /* 0x0000820000047ab9 */ /* 0x000fe20000000a00 */
[----:B------:R-:W-:Y:S02]  /*0070*/  CS2R R6, SRZ ;  /* 0x0000000000067805 */ /* 0x000fe4000001ff00 */
[----:B------:R-:W4:Y:S08]  /*0080*/  LDC.64 R26, c[0x0][0x210] ;  /* 0x00008400ff1a7b82 */ /* 0x000f300000000a00 */
[----:B------:R-:W5:Y:S01]  /*0090*/  LDC.64 R30, c[0x0][0x218] ;  /* 0x00008600ff1e7b82 */ /* 0x000f620000000a00 */
[----:B-1----:R-:W-:-:S02]  /*00a0*/  SHF.L.U32 R0, R0, 0x2, RZ ;  /* 0x0000000200007819 */ /* 0x002fc400000006ff */
[----:B---3--:R-:W-:Y:S02]  /*00b0*/  SHF.R.S32.HI R4, RZ, 0x15, R13 ;  /* 0x00000015ff047819 */ /* 0x008fe4000001140d */
[----:B------:R-:W-:Y:S02]  /*00c0*/  LOP3.LUT R0, R0, 0x1fc, RZ, 0xc0, !PT ;  /* 0x000001fc00007812 */ /* 0x000fe400078ec0ff */
[----:B------:R-:W-:Y:S02]  /*00d0*/  SGXT R4, R4, 0x1 ;  /* 0x000000010404781a */ /* 0x000fe40000000200 */
[----:B------:R-:W-:-:S04]  /*00e0*/  LEA R13, R13, R0, 0xa ;  /* 0x000000000d0d7211 */ /* 0x000fc800078e50ff */
[----:B------:R-:W-:Y:S02]  /*00f0*/  LEA.HI R4, R4, R13, RZ, 0x5 ;  /* 0x0000000d04047211 */ /* 0x000fe400078f28ff */
[----:B------:R-:W-:Y:S02]  /*0100*/  ISETP.GE.AND P1, PT, R13, 0x2b5c80, PT ;  /* 0x002b5c800d00780c */ /* 0x000fe40003f26270 */
[----:B------:R-:W-:-:S04]  /*0110*/  LOP3.LUT R4, R4, 0xffffffe0, RZ, 0xc0, !PT ;  /* 0xffffffe004047812 */ /* 0x000fc800078ec0ff */
[----:B------:R-:W-:-:S05]  /*0120*/  IADD3 R25, R13, -R4, RZ ;  /* 0x800000040d197210 */ /* 0x000fca0007ffe0ff */
[----:B--2---:R-:W-:-:S05]  /*0130*/  IMAD.WIDE R2, R25, 0x4, R2 ;  /* 0x0000000419027825 */ /* 0x004fca00078e0202 */
[----:B------:R-:W2:Y:S01]  /*0140*/  @!P1 LDG.E.EL.128 R8, desc[UR4][R2.64] ;  /* 0x0000000402089981 */ /* 0x000ea2000c2e1d00 */
[----:B------:R-:W-:Y:S02]  /*0150*/  IADD3 R0, R13, 0x200, RZ ;  /* 0x000002000d007810 */ /* 0x000fe40007ffe0ff */
[----:B------:R-:W-:Y:S02]  /*0160*/  CS2R R4, SRZ ;  /* 0x0000000000047805 */ /* 0x000fe4000001ff00 */
[----:B------:R-:W-:-:S13]  /*0170*/  ISETP.GE.AND P0, PT, R0, 0x2b5c80, PT ;  /* 0x002b5c800000780c */ /* 0x000fda0003f06270 */
[----:B------:R2:W3:Y:S01]  /*0180*/  @!P0 LDG.E.EL.128 R4, desc[UR4][R2.64] ;  /* 0x0000000402048981 */ /* 0x0004e2000c2e1d00 */
[----:B------:R-:W-:Y:S01]  /*0190*/  HFMA2.MMA R0, -RZ, RZ, 1.625, 0 ;  /* 0x3e800000ff007435 */ /* 0x000fe200000001ff */
[----:B----4-:R-:W-:Y:S01]  /*01a0*/  IMAD.WIDE R26, R13, 0x4, R26 ;  /* 0x000000040d1a7825 */ /* 0x010fe200078e021a */
[----:B------:R-:W-:Y:S02]  /*01b0*/  CS2R R12, SRZ ;  /* 0x00000000000c7805 */ /* 0x000fe4000001ff00 */
[----:B------:R-:W-:Y:S02]  /*01c0*/  CS2R R14, SRZ ;  /* 0x00000000000e7805 */ /* 0x000fe4000001ff00 */
[----:B------:R-:W-:Y:S02]  /*01d0*/  CS2R R16, SRZ ;  /* 0x0000000000107805 */ /* 0x000fe4000001ff00 */
[----:B------:R-:W-:Y:S01]  /*01e0*/  CS2R R18, SRZ ;  /* 0x0000000000127805 */ /* 0x000fe2000001ff00 */
[----:B-----5:R-:W-:-:S05]  /*01f0*/  IMAD.WIDE R30, R25, 0x4, R30 ;  /* 0x00000004191e7825 */ /* 0x020fca00078e021e */
[----:B------:R-:W4:Y:S04]  /*0200*/  @!P0 LDG.E.128 R16, desc[UR4][R26.64+0x800] ;  /* 0x000800041a108981 */ /* 0x000f28000c1e1d00 */
[----:B------:R-:W4:Y:S01]  /*0210*/  @!P0 LDG.E.EL.128 R12, desc[UR4][R30.64] ;  /* 0x000000041e0c8981 */ /* 0x000f22000c2e1d00 */
[----:B--2---:R-:W-:Y:S01]  /*0220*/  FADD R2, R8, 0.0010000000474974513054 ;  /* 0x3a83126f08027421 */ /* 0x004fe20000000000 */
[----:B------:R-:W-:Y:S01]  /*0230*/  FADD R20, R9, 0.0010000000474974513054 ;  /* 0x3a83126f09147421 */ /* 0x000fe20000000000 */
[----:B------:R-:W-:Y:S01]  /*0240*/  FADD R10, R10, 0.0010000000474974513054 ;  /* 0x3a83126f0a0a7421 */ /* 0x000fe20000000000 */
[----:B------:R-:W-:-:S03]  /*0250*/  FADD R11, R11, 0.0010000000474974513054 ;  /* 0x3a83126f0b0b7421 */ /* 0x000fc60000000000 */
[----:B------:R-:W1:Y:S08]  /*0260*/  MUFU.SQRT R2, R2 ;  /* 0x0000000200027308 */ /* 0x000e700000002000 */
[----:B------:R-:W2:Y:S01]  /*0270*/  MUFU.SQRT R20, R20 ;  /* 0x0000001400147308 */ /* 0x000ea20000002000 */
[----:B---3--:R-:W-:Y:S01]  /*0280*/  FADD R8, R4, 0.0010000000474974513054 ;  /* 0x3a83126f04087421 */ /* 0x008fe20000000000 */
[----:B------:R-:W-:Y:S01]  /*0290*/  FADD R5, R5, 0.0010000000474974513054 ;  /* 0x3a83126f05057421 */ /* 0x000fe20000000000 */
[----:B------:R-:W-:Y:S01]  /*02a0*/  FADD R6, R6, 0.0010000000474974513054 ;  /* 0x3a83126f06067421 */ /* 0x000fe20000000000 */
[----:B-1----:R-:W-:-:S04]  /*02b0*/  FSETP.GT.AND P4, PT, R2, 8.50705917302346158658e+37, PT ;  /* 0x7e8000000200780b */ /* 0x002fc80003f84000 */
[----:B------:R-:W1:Y:S01]  /*02c0*/  MUFU.SQRT R3, R10 ;  /* 0x0000000a00037308 */ /* 0x000e620000002000 */
[----:B------:R-:W-:Y:S01]  /*02d0*/  FSETP.GEU.AND P5, PT, R2, 1.175494350822287508e-38, PT ;  /* 0x008000000200780b */ /* 0x000fe20003fae000 */
[----:B------:R-:W-:Y:S01]  /*02e0*/  FADD R7, R7, 0.0010000000474974513054 ;  /* 0x3a83126f07077421 */ /* 0x000fe20000000000 */
[----:B--2---:R-:W-:-:S05]  /*02f0*/  FSETP.GT.AND P3, PT, R20, 8.50705917302346158658e+37, PT ;  /* 0x7e8000001400780b */ /* 0x004fca0003f64000 */
[----:B------:R2:W3:Y:S01]  /*0300*/  MUFU.SQRT R9, R11 ;  /* 0x0000000b00097308 */ /* 0x0004e20000002000 */
[----:B------:R-:W-:Y:S01]  /*0310*/  FSETP.GEU.AND P2, PT, R20, 1.175494350822287508e-38, PT ;  /* 0x008000001400780b */ /* 0x000fe20003f4e000 */
[----:B------:R-:W-:Y:S01]  /*0320*/  @P4 FMUL R2, R2, 0.25 ;  /* 0x3e80000002024820 */ /* 0x000fe20000400000 */
[----:B----4-:R-:W-:Y:S01]  /*0330*/  FADD R15, -R15, R19 ;  /* 0x000000130f0f7221 */ /* 0x010fe20000000100 */
[----:B-1----:R-:W-:-:S04]  /*0340*/  FSETP.GT.AND P6, PT, R3, 8.50705917302346158658e+37, PT ;  /* 0x7e8000000300780b */ /* 0x002fc80003fc4000 */
[----:B------:R-:W1:Y:S01]  /*0350*/  MUFU.SQRT R8, R8 ;  /* 0x0000000800087308 */ /* 0x000e620000002000 */
[----:B--2---:R-:W-:Y:S01]  /*0360*/  FSEL R11, R0, 1, P4 ;  /* 0x3f800000000b7808 */ /* 0x004fe20002000000 */
[----:B------:R-:W-:Y:S01]  /*0370*/  @!P5 FMUL R2, R2, 16777216 ;  /* 0x4b8000000202d820 */ /* 0x000fe20000400000 */
[----:B------:R-:W-:Y:S01]  /*0380*/  FSETP.GEU.AND P4, PT, R3, 1.175494350822287508e-38, PT ;  /* 0x008000000300780b */ /* 0x000fe20003f8e000 */
[----:B------:R-:W-:Y:S01]  /*0390*/  @P3 FMUL R20, R20, 0.25 ;  /* 0x3e80000014143820 */ /* 0x000fe20000400000 */
[----:B------:R-:W-:Y:S01]  /*03a0*/  FSEL R28, R0, 1, P6 ;  /* 0x3f800000001c7808 */ /* 0x000fe20003000000 */
[----:B------:R-:W-:Y:S01]  /*03b0*/  @!P5 FMUL R11, R11, 16777216 ;  /* 0x4b8000000b0bd820 */ /* 0x000fe20000400000 */
[----:B---3--:R-:W-:Y:S01]  /*03c0*/  FSETP.GT.AND P5, PT, R9, 8.50705917302346158658e+37, PT ;  /* 0x7e8000000900780b */ /* 0x008fe20003fa4000 */
[----:B------:R2:W3:Y:S01]  /*03d0*/  MUFU.SQRT R4, R5 ;  /* 0x0000000500047308 */ /* 0x0004e20000002000 */
[----:B------:R-:W-:Y:S02]  /*03e0*/  @!P2 FMUL R20, R20, 16777216 ;  /* 0x4b8000001414a820 */ /* 0x000fe40000400000 */
[----:B------:R-:W-:Y:S01]  /*03f0*/  FSEL R29, R0, 1, P5 ;  /* 0x3f800000001d7808 */ /* 0x000fe20002800000 */
[----:B------:R-:W-:Y:S01]  /*0400*/  @P6 FMUL R3, R3, 0.25 ;  /* 0x3e80000003036820 */ /* 0x000fe20000400000 */
[----:B-1----:R-:W-:-:S03]  /*0410*/  FSETP.GEU.AND P6, PT, R8, 1.175494350822287508e-38, PT ;  /* 0x008000000800780b */ /* 0x002fc60003fce000 */
[----:B------:R-:W-:Y:S01]  /*0420*/  MUFU.RCP R2, R2 ;  /* 0x0000000200027308 */ /* 0x000fe20000001000 */
[----:B--2---:R-:W-:Y:S01]  /*0430*/  FSEL R5, R0, 1, P3 ;  /* 0x3f80000000057808 */ /* 0x004fe20001800000 */
[----:B------:R-:W-:Y:S01]  /*0440*/  @!P4 FMUL R3, R3, 16777216 ;  /* 0x4b8000000303c820 */ /* 0x000fe20000400000 */
[C---:B------:R-:W-:Y:S01]  /*0450*/  FSETP.GEU.AND P3, PT, R9.reuse, 1.175494350822287508e-38, PT ;  /* 0x008000000900780b */ /* 0x040fe20003f6e000 */
[----:B------:R-:W-:Y:S01]  /*0460*/  @P5 FMUL R9, R9, 0.25 ;  /* 0x3e80000009095820 */ /* 0x000fe20000400000 */
[----:B------:R-:W-:Y:S01]  /*0470*/  @!P4 FMUL R28, R28, 16777216 ;  /* 0x4b8000001c1cc820 */ /* 0x000fe20000400000 */
[----:B------:R-:W-:Y:S01]  /*0480*/  @!P2 FMUL R5, R5, 16777216 ;  /* 0x4b8000000505a820 */ /* 0x000fe20000400000 */
[----:B------:R-:W-:Y:S01]  /*0490*/  FSETP.GT.AND P2, PT, R8, 8.50705917302346158658e+37, PT ;  /* 0x7e8000000800780b */ /* 0x000fe20003f44000 */
[----:B------:R-:W1:Y:S01]  /*04a0*/  MUFU.SQRT R23, R6 ;  /* 0x0000000600177308 */ /* 0x000e620000002000 */
[C---:B---3--:R-:W-:Y:S02]  /*04b0*/  FSETP.GT.AND P5, PT, R4.reuse, 8.50705917302346158658e+37, PT ;  /* 0x7e8000000400780b */ /* 0x048fe40003fa4000 */
[----:B------:R-:W-:-:S05]  /*04c0*/  FSETP.GEU.AND P4, PT, R4, 1.175494350822287508e-38, PT ;  /* 0x008000000400780b */ /* 0x000fca0003f8e000 */
[----:B------:R-:W2:Y:S01]  /*04d0*/  MUFU.SQRT R22, R7 ;  /* 0x0000000700167308 */ /* 0x000ea20000002000 */
[----:B------:R-:W-:Y:S01]  /*04e0*/  @!P3 FMUL R9, R9, 16777216 ;  /* 0x4b8000000909b820 */ /* 0x000fe20000400000 */
[----:B------:R-:W-:Y:S02]  /*04f0*/  @!P3 FMUL R29, R29, 16777216 ;  /* 0x4b8000001d1db820 */ /* 0x000fe40000400000 */
[----:B------:R-:W-:Y:S02]  /*0500*/  @P2 FMUL R8, R8, 0.25 ;  /* 0x3e80000008082820 */ /* 0x000fe40000400000 */
[----:B------:R-:W-:Y:S01]  /*0510*/  @P5 FMUL R4, R4, 0.25 ;  /* 0x3e80000004045820 */ /* 0x000fe20000400000 */
[----:B-1----:R-:W-:Y:S01]  /*0520*/  FSETP.GEU.AND P3, PT, R23, 1.175494350822287508e-38, PT ;  /* 0x008000001700780b */ /* 0x002fe20003f6e000 */
[----:B------:R1:W3:Y:S01]  /*0530*/  MUFU.RCP R24, R20 ;  /* 0x0000001400187308 */ /* 0x0002e20000001000 */
[----:B------:R-:W-:Y:S01]  /*0540*/  @!P6 FMUL R8, R8, 16777216 ;  /* 0x4b8000000808e820 */ /* 0x000fe20000400000 */
[----:B------:R-:W-:-:S06]  /*0550*/  @!P4 FMUL R4, R4, 16777216 ;  /* 0x4b8000000404c820 */ /* 0x000fcc0000400000 */
[----:B------:R4:W5:Y:S01]  /*0560*/  MUFU.RCP R7, R3 ;  /* 0x0000000300077308 */ /* 0x0009620000001000 */
[----:B-1----:R-:W-:Y:S01]  /*0570*/  FMUL R20, R2, R11 ;  /* 0x0000000b02147220 */ /* 0x002fe20000400000 */
[----:B------:R-:W-:Y:S02]  /*0580*/  FSEL R2, R0, 1, P2 ;  /* 0x3f80000000027808 */ /* 0x000fe40001000000 */
[----:B------:R-:W-:Y:S02]  /*0590*/  CS2R R10, SRZ ;  /* 0x00000000000a7805 */ /* 0x000fe4000001ff00 */
[----:B------:R-:W-:Y:S01]  /*05a0*/  FSETP.GT.AND P2, PT, R23, 8.50705917302346158658e+37, PT ;  /* 0x7e8000001700780b */ /* 0x000fe20003f44000 */
[----:B------:R-:W-:Y:S01]  /*05b0*/  @!P6 FMUL R2, R2, 16777216 ;  /* 0x4b8000000202e820 */ /* 0x000fe20000400000 */
[----:B--2---:R-:W-:Y:S01]  /*05c0*/  FSETP.GT.AND P6, PT, R22, 8.50705917302346158658e+37, PT ;  /* 0x7e8000001600780b */ /* 0x004fe20003fc4000 */
[----:B------:R-:W1:Y:S01]  /*05d0*/  MUFU.RCP R6, R9 ;  /* 0x0000000900067308 */ /* 0x000e620000001000 */
[----:B----4-:R-:W-:Y:S01]  /*05e0*/  FSEL R3, R0, 1, P5 ;  /* 0x3f80000000037808 */ /* 0x010fe20002800000 */
[----:B---3--:R-:W-:Y:S01]  /*05f0*/  FMUL R24, R24, R5 ;  /* 0x0000000518187220 */ /* 0x008fe20000400000 */
[----:B------:R-:W-:Y:S01]  /*0600*/  FSETP.GEU.AND P5, PT, R22, 1.175494350822287508e-38, PT ;  /* 0x008000001600780b */ /* 0x000fe20003fae000 */
[----:B-----5:R-:W-:Y:S01]  /*0610*/  FMUL R28, R7, R28 ;  /* 0x0000001c071c7220 */ /* 0x020fe20000400000 */
[----:B------:R-:W-:-:S05]  /*0620*/  FSEL R7, R0, 1, P6 ;  /* 0x3f80000000077808 */ /* 0x000fca0003000000 */
[----:B------:R-:W-:Y:S01]  /*0630*/  @P2 FMUL R23, R23, 0.25 ;  /* 0x3e80000017172820 */ /* 0x000fe20000400000 */
[----:B------:R2:W3:Y:S01]  /*0640*/  MUFU.RCP R5, R8 ;  /* 0x0000000800057308 */ /* 0x0004e20000001000 */
[----:B------:R-:W-:Y:S01]  /*0650*/  @!P4 FMUL R3, R3, 16777216 ;  /* 0x4b8000000303c820 */ /* 0x000fe20000400000 */
[----:B------:R-:W-:Y:S01]  /*0660*/  @P6 FMUL R22, R22, 0.25 ;  /* 0x3e80000016166820 */ /* 0x000fe20000400000 */
[----:B------:R-:W-:Y:S01]  /*0670*/  @!P3 FMUL R23, R23, 16777216 ;  /* 0x4b8000001717b820 */ /* 0x000fe20000400000 */
[----:B-1----:R-:W-:Y:S02]  /*0680*/  FMUL R29, R6, R29 ;  /* 0x0000001d061d7220 */ /* 0x002fe40000400000 */
[----:B------:R-:W-:Y:S02]  /*0690*/  @!P5 FMUL R22, R22, 16777216 ;  /* 0x4b8000001616d820 */ /* 0x000fe40000400000 */
[----:B------:R-:W1:Y:S01]  /*06a0*/  MUFU.RCP R4, R4 ;  /* 0x0000000400047308 */ /* 0x000e620000001000 */
[----:B------:R-:W-:Y:S01]  /*06b0*/  FSEL R6, R0, 1, P2 ;  /* 0x3f80000000067808 */ /* 0x000fe20001000000 */
[----:B------:R-:W-:Y:S01]  /*06c0*/  @!P5 FMUL R7, R7, 16777216 ;  /* 0x4b8000000707d820 */ /* 0x000fe20000400000 */
[----:B--2---:R-:W-:-:S03]  /*06d0*/  CS2R R8, SRZ ;  /* 0x0000000000087805 */ /* 0x004fc6000001ff00 */
[----:B------:R-:W-:Y:S01]  /*06e0*/  @!P3 FMUL R6, R6, 16777216 ;  /* 0x4b8000000606b820 */ /* 0x000fe20000400000 */
[----:B---3--:R-:W-:Y:S01]  /*06f0*/  FMUL R2, R5, R2 ;  /* 0x0000000205027220 */ /* 0x008fe20000400000 */
[----:B------:R-:W2:Y:S01]  /*0700*/  MUFU.RCP R23, R23 ;  /* 0x0000001700177308 */ /* 0x000ea20000001000 */
[----:B------:R-:W3:Y:S01]  /*0710*/  @!P1 LDG.E.EL.128 R8, desc[UR4][R30.64] ;  /* 0x000000041e089981 */ /* 0x000ee2000c2e1d00 */
[----:B-1----:R-:W-:-:S06]  /*0720*/  FMUL R0, R4, R3 ;  /* 0x0000000304007220 */ /* 0x002fcc0000400000 */
[----:B------:R-:W1:Y:S01]  /*0730*/  MUFU.RCP R22, R22 ;  /* 0x0000001600167308 */ /* 0x000e620000001000 */
[----:B------:R-:W-:Y:S01]  /*0740*/  CS2R R4, SRZ ;  /* 0x0000000000047805 */ /* 0x000fe2000001ff00 */
[----:B--2---:R-:W-:Y:S01]  /*0750*/  FMUL R23, R23, R6 ;  /* 0x0000000617177220 */ /* 0x004fe20000400000 */
[----:B-1----:R-:W-:Y:S01]  /*0760*/  FMUL R22, R22, R7 ;  /* 0x0000000716167220 */ /* 0x002fe20000400000 */
[----:B------:R-:W-:-:S06]  /*0770*/  CS2R R6, SRZ ;  /* 0x0000000000067805 */ /* 0x000fcc000001ff00 */
[----:B------:R-:W3:Y:S01]  /*0780*/  @!P1 LDG.E.128 R4, desc[UR4][R26.64] ;  /* 0x000000041a049981 */ /* 0x000ee2000c1e1d00 */
[----:B------:R-:W-:Y:S01]  /*0790*/  FADD R3, -R12, R16 ;  /* 0x000000100c037221 */ /* 0x000fe20000000100 */
[----:B------:R-:W-:Y:S01]  /*07a0*/  FADD R12, -R14, R18 ;  /* 0x000000120e0c7221 */ /* 0x000fe20000000100 */
[----:B------:R-:W-:Y:S01]  /*07b0*/  FMUL R22, R22, R15 ;  /* 0x0000000f16167220 */ /* 0x000fe20000400000 */
[----:B------:R-:W1:Y:S08]  /*07c0*/  LDC.64 R18, c[0x0][0x228] ;  /* 0x00008a00ff127b82 */ /* 0x000e700000000a00 */
[----:B------:R-:W2:Y:S01]  /*07d0*/  LDC.64 R14, c[0x0][0x230] ;  /* 0x00008c00ff0e7b82 */ /* 0x000ea20000000a00 */
[----:B------:R-:W-:Y:S01]  /*07e0*/  FMUL R23, R23, R12 ;  /* 0x0000000c17177220 */ /* 0x000fe20000400000 */
[----:B------:R-:W-:Y:S01]  /*07f0*/  FADD R21, -R13, R17 ;  /* 0x000000110d157221 */ /* 0x000fe20000000100 */
[----:B-1----:R-:W-:-:S04]  /*0800*/  IMAD.WIDE R18, R25, 0x4, R18 ;  /* 0x0000000419127825 */ /* 0x002fc800078e0212 */
[----:B---3--:R-:W-:Y:S01]  /*0810*/  FADD R12, -R11, R7 ;  /* 0x000000070b0c7221 */ /* 0x008fe20000000100 */
[----:B------:R-:W-:Y:S01]  /*0820*/  FADD R7, -R10, R6 ;  /* 0x000000060a077221 */ /* 0x000fe20000000100 */
[----:B------:R-:W-:Y:S01]  /*0830*/  FADD R17, -R8, R4 ;  /* 0x0000000408117221 */ /* 0x000fe20000000100 */
[----:B------:R-:W-:Y:S01]  /*0840*/  FADD R13, -R9, R5 ;  /* 0x00000005090d7221 */ /* 0x000fe20000000100 */
[----:B------:R-:W-:Y:S01]  /*0850*/  FMUL R12, R29, R12 ;  /* 0x0000000c1d0c7220 */ /* 0x000fe20000400000 */
[----:B------:R-:W-:Y:S01]  /*0860*/  FMUL R16, R28, R7 ;  /* 0x000000071c107220 */ /* 0x000fe20000400000 */
[----:B------:R-:W-:Y:S02]  /*0870*/  CS2R R4, SRZ ;  /* 0x0000000000047805 */ /* 0x000fe4000001ff00 */
[----:B------:R-:W-:Y:S02]  /*0880*/  CS2R R6, SRZ ;  /* 0x0000000000067805 */ /* 0x000fe4000001ff00 */
[----:B------:R-:W-:-:S02]  /*0890*/  CS2R R8, SRZ ;  /* 0x0000000000087805 */ /* 0x000fc4000001ff00 */
[----:B------:R-:W-:Y:S01]  /*08a0*/  CS2R R10, SRZ ;  /* 0x00000000000a7805 */ /* 0x000fe2000001ff00 */
[----:B--2---:R-:W-:Y:S01]  /*08b0*/  IMAD.WIDE R28, R25, 0x4, R14 ;  /* 0x00000004191c7825 */ /* 0x004fe200078e020e */
[----:B------:R-:W2:Y:S04]  /*08c0*/  @!P1 LDG.E.EL.128 R4, desc[UR4][R18.64] ;  /* 0x0000000412049981 */ /* 0x000ea8000c2e1d00 */
[----:B------:R-:W2:Y:S01]  /*08d0*/  @!P1 LDG.E.EL.128 R8, desc[UR4][R28.64] ;  /* 0x000000041c089981 */ /* 0x000ea2000c2e1d00 */
[----:B------:R-:W-:Y:S01]  /*08e0*/  FMUL R24, R24, R13 ;  /* 0x0000000d18187220 */ /* 0x000fe20000400000 */
[----:B------:R-:W-:Y:S01]  /*08f0*/  CS2R R14, SRZ ;  /* 0x00000000000e7805 */ /* 0x000fe2000001ff00 */
[----:B--2---:R-:W-:Y:S01]  /*0900*/  FFMA R7, R12, R7, R11 ;  /* 0x000000070c077223 */ /* 0x004fe2000000000b */
[----:B------:R-:W-:Y:S01]  /*0910*/  CS2R R12, SRZ ;  /* 0x00000000000c7805 */ /* 0x000fe2000001ff00 */
[----:B------:R-:W-:Y:S01]  /*0920*/  FFMA R6, R16, R6, R10 ;  /* 0x0000000610067223 */ /* 0x000fe2000000000a */
[----:B------:R-:W-:Y:S01]  /*0930*/  FMUL R11, R20, R17 ;  /* 0x00000011140b7220 */ /* 0x000fe20000400000 */
[----:B------:R-:W-:-:S03]  /*0940*/  CS2R R16, SRZ ;  /* 0x0000000000107805 */ /* 0x000fc6000001ff00 */
[----:B------:R1:W2:Y:S02]  /*0950*/  @!P0 LDG.E.EL.128 R12, desc[UR4][R18.64] ;  /* 0x00000004120c8981 */ /* 0x0002a4000c2e1d00 */
[----:B-1----:R-:W-:-:S06]  /*0960*/  CS2R R18, SRZ ;  /* 0x0000000000127805 */ /* 0x002fcc000001ff00 */
[----:B------:R-:W2:Y:S01]  /*0970*/  @!P0 LDG.E.EL.128 R16, desc[UR4][R28.64] ;  /* 0x000000041c108981 */ /* 0x000ea2000c2e1d00 */
[----:B------:R-:W-:Y:S01]  /*0980*/  FFMA R5, R24, R5, R9 ;  /* 0x0000000518057223 */ /* 0x000fe20000000009 */
[----:B------:R-:W-:Y:S01]  /*0990*/  FFMA R4, R11, R4, R8 ;  /* 0x000000040b047223 */ /* 0x000fe20000000008 */
[----:B------:R-:W-:Y:S01]  /*09a0*/  FSETP.GEU.AND P2, PT, R7, RZ, PT ;  /* 0x000000ff0700720b */ /* 0x000fe20003f4e000 */
[----:B------:R-:W-:Y:S01]  /*09b0*/  FMUL R0, R0, R21 ;  /* 0x0000001500007220 */ /* 0x000fe20000400000 */
[----:B------:R-:W-:Y:S01]  /*09c0*/  FSETP.GEU.AND P3, PT, R6, RZ, PT ;  /* 0x000000ff0600720b */ /* 0x000fe20003f6e000 */
[----:B------:R-:W-:Y:S01]  /*09d0*/  FMUL R3, R2, R3 ;  /* 0x0000000302037220 */ /* 0x000fe20000400000 */
[----:B------:R-:W-:Y:S02]  /*09e0*/  FSETP.GEU.AND P4, PT, R5, RZ, PT ;  /* 0x000000ff0500720b */ /* 0x000fe40003f8e000 */
[----:B------:R-:W-:Y:S02]  /*09f0*/  FSETP.GEU.AND P5, PT, R4, RZ, PT ;  /* 0x000000ff0400720b */ /* 0x000fe40003fae000 */
[----:B------:R-:W-:-:S02]  /*0a00*/  SEL R7, R7, RZ, P2 ;  /* 0x000000ff07077207 */ /* 0x000fc40001000000 */
[----:B------:R-:W-:Y:S02]  /*0a10*/  SEL R6, R6, RZ, P3 ;  /* 0x000000ff06067207 */ /* 0x000fe40001800000 */
[----:B------:R-:W-:Y:S02]  /*0a20*/  SEL R5, R5, RZ, P4 ;  /* 0x000000ff05057207 */ /* 0x000fe40002000000 */
[----:B------:R-:W-:-:S05]  /*0a30*/  SEL R4, R4, RZ, P5 ;  /* 0x000000ff04047207 */ /* 0x000fca0002800000 */
[----:B------:R1:W-:Y:S01]  /*0a40*/  @!P1 STG.E.128 desc[UR4][R26.64], R4 ;  /* 0x000000041a009986 */ /* 0x0003e2000c101d04 */
[----:B--2---:R-:W-:Y:S01]  /*0a50*/  FFMA R15, R22, R15, R19 ;  /* 0x0000000f160f7223 */ /* 0x004fe20000000013 */
[----:B------:R-:W-:Y:S01]  /*0a60*/  FFMA R14, R23, R14, R18 ;  /* 0x0000000e170e7223 */ /* 0x000fe20000000012 */
[----:B------:R-:W-:Y:S01]  /*0a70*/  FFMA R0, R0, R13, R17 ;  /* 0x0000000d00007223 */ /* 0x000fe20000000011 */
[----:B------:R-:W-:Y:S02]  /*0a80*/  FFMA R3, R3, R12, R16 ;  /* 0x0000000c03037223 */ /* 0x000fe40000000010 */
[----:B------:R-:W-:Y:S02]  /*0a90*/  FSETP.GEU.AND P1, PT, R15, RZ, PT ;  /* 0x000000ff0f00720b */ /* 0x000fe40003f2e000 */
[----:B------:R-:W-:Y:S02]  /*0aa0*/  FSETP.GEU.AND P2, PT, R14, RZ, PT ;  /* 0x000000ff0e00720b */ /* 0x000fe40003f4e000 */
[----:B------:R-:W-:-:S02]  /*0ab0*/  FSETP.GEU.AND P3, PT, R0, RZ, PT ;  /* 0x000000ff0000720b */ /* 0x000fc40003f6e000 */
[----:B------:R-:W-:Y:S02]  /*0ac0*/  FSETP.GEU.AND P4, PT, R3, RZ, PT ;  /* 0x000000ff0300720b */ /* 0x000fe40003f8e000 */
[----:B------:R-:W-:Y:S02]  /*0ad0*/  SEL R15, R15, RZ, P1 ;  /* 0x000000ff0f0f7207 */ /* 0x000fe40000800000 */
[----:B------:R-:W-:Y:S02]  /*0ae0*/  SEL R14, R14, RZ, P2 ;  /* 0x000000ff0e0e7207 */ /* 0x000fe40001000000 */
[----:B------:R-:W-:Y:S02]  /*0af0*/  SEL R13, R0, RZ, P3 ;  /* 0x000000ff000d7207 */ /* 0x000fe40001800000 */
[----:B------:R-:W-:Y:S01]  /*0b00*/  SEL R12, R3, RZ, P4 ;  /* 0x000000ff030c7207 */ /* 0x000fe20002000000 */
[----:B-1----:R-:W-:Y:S06]  /*0b10*/  @P0 EXIT ;  /* 0x000000000000094d */ /* 0x002fec0003800000 */
[----:B------:R-:W-:Y:S01]  /*0b20*/  STG.E.128 desc[UR4][R26.64+0x800], R12 ;  /* 0x0008000c1a007986 */ /* 0x000fe2000c101d04 */
[----:B------:R-:W-:Y:S05]  /*0b30*/  EXIT ;  /* 0x000000000000794d */ /* 0x000fea0003800000 */
.L_x_0:
[----:B------:R-:W-:-:S00]  /*0b40*/  BRA `(.L_x_0) ;  /* 0xfffffffc00fc7947 */ /* 0x000fc0000383ffff */
[----:B------:R-:W-:-:S00]  /*0b50*/  NOP ;  /* 0x0000000000007918 */ /* 0x000fc00000000000 */
        /* <DEDUP_REMOVED lines=10> */
.L_x_1:


//--------------------- .nv.global.init           --------------------------
	.section	.nv.global.init,"aw",@progbits
.nv.global.init:
	.type		_$_str,@object
	.size		_$_str,(_$_str_$_2 - _$_str)
_$_str:
        /*0000*/ 	.byte	0x5f, 0x5f, 0x43, 0x55, 0x44, 0x41, 0x5f, 0x46, 0x54, 0x5a, 0x00
	.type		_$_str_$_2,@object
	.size		_$_str_$_2,(.L_1 - _$_str_$_2)
_$_str_$_2:
        /*000b*/ 	.byte	0x5f, 0x5f, 0x43, 0x55, 0x44, 0x41, 0x5f, 0x50, 0x52, 0x45, 0x43, 0x5f, 0x53, 0x51, 0x52, 0x54
        /*001b*/ 	.byte	0x00
.L_1:


//--------------------- .nv.constant0.triton_poi_fused__native_batch_norm_legit_no_training_relu_4 --------------------------
	.section	.nv.constant0.triton_poi_fused__native_batch_norm_legit_no_training_relu_4,"a",@progbits
	.sectionflags	@""
	.align	4
.nv.constant0.triton_poi_fused__native_batch_norm_legit_no_training_relu_4:
	.zero		572
